	.headerflags	@"EF_CUDA_TEXMODE_UNIFIED EF_CUDA_64BIT_ADDRESS EF_CUDA_ACCELERATORS EF_CUDA_SM90 EF_CUDA_VIRTUAL_SM(EF_CUDA_SM90)"
	.elftype	@"ET_EXEC"


//--------------------- .nv.info                  --------------------------
	.section	.nv.info,"",@"SHT_CUDA_INFO"
	.align	4


	//----- nvinfo : EIATTR_REGCOUNT
	.align		4
        /*0000*/ 	.byte	0x04, 0x2f
        /*0002*/ 	.short	(.L_2 - .L_1)
	.align		4
.L_1:
        /*0004*/ 	.word	index@(triton_red_fused_add_cat_native_layer_norm_6)
        /*0008*/ 	.word	0x00000034


	//----- nvinfo : EIATTR_MIN_STACK_SIZE
	.align		4
.L_2:
        /*000c*/ 	.byte	0x04, 0x12
        /*000e*/ 	.short	(.L_4 - .L_3)
	.align		4
.L_3:
        /*0010*/ 	.word	index@(triton_red_fused_add_cat_native_layer_norm_6)
        /*0014*/ 	.word	0x00000000


	//----- nvinfo : EIATTR_FRAME_SIZE
	.align		4
.L_4:
        /*0018*/ 	.byte	0x04, 0x11
        /*001a*/ 	.short	(.L_6 - .L_5)
	.align		4
.L_5:
        /*001c*/ 	.word	index@(triton_red_fused_add_cat_native_layer_norm_6)
        /*0020*/ 	.word	0x00000000


	//----- nvinfo : EIATTR_MIN_STACK_SIZE
	.align		4
.L_6:
        /*0024*/ 	.byte	0x04, 0x12
        /*0026*/ 	.short	(.L_8 - .L_7)
	.align		4
.L_7:
        /*0028*/ 	.word	index@(triton_red_fused_add_cat_native_layer_norm_6)
        /*002c*/ 	.word	0x00000000
.L_8:


//--------------------- .nv.info.triton_red_fused_add_cat_native_layer_norm_6 --------------------------
	.section	.nv.info.triton_red_fused_add_cat_native_layer_norm_6,"",@"SHT_CUDA_INFO"
	.sectionflags	@""
	.align	4


	//----- nvinfo : EIATTR_CUDA_API_VERSION
	.align		4
        /*0000*/ 	.byte	0x04, 0x37
        /*0002*/ 	.short	(.L_10 - .L_9)
.L_9:
        /*0004*/ 	.word	0x0000007c


	//----- nvinfo : EIATTR_KPARAM_INFO
	.align		4
.L_10:
        /*0008*/ 	.byte	0x04, 0x17
        /*000a*/ 	.short	(.L_12 - .L_11)
.L_11:
        /*000c*/ 	.word	0x00000000
        /*0010*/ 	.short	0x000b
        /*0012*/ 	.short	0x0054
        /*0014*/ 	.byte	0x00, 0xf0, 0x11, 0x00


	//----- nvinfo : EIATTR_KPARAM_INFO
	.align		4
.L_12:
        /*0018*/ 	.byte	0x04, 0x17
        /*001a*/ 	.short	(.L_14 - .L_13)
.L_13:
        /*001c*/ 	.word	0x00000000
        /*0020*/ 	.short	0x000a
        /*0022*/ 	.short	0x0050
        /*0024*/ 	.byte	0x00, 0xf0, 0x11, 0x00


	//----- nvinfo : EIATTR_KPARAM_INFO
	.align		4
.L_14:
        /*0028*/ 	.byte	0x04, 0x17
        /*002a*/ 	.short	(.L_16 - .L_15)
.L_15:
        /*002c*/ 	.word	0x00000000
        /*0030*/ 	.short	0x0009
        /*0032*/ 	.short	0x0048
        /*0034*/ 	.byte	0x00, 0xf4, 0x21, 0x00


	//----- nvinfo : EIATTR_KPARAM_INFO
	.align		4
.L_16:
        /*0038*/ 	.byte	0x04, 0x17
        /*003a*/ 	.short	(.L_18 - .L_17)
.L_17:
        /*003c*/ 	.word	0x00000000
        /*0040*/ 	.short	0x0008
        /*0042*/ 	.short	0x0040
        /*0044*/ 	.byte	0x00, 0xf4, 0x21, 0x00


	//----- nvinfo : EIATTR_KPARAM_INFO
	.align		4
.L_18:
        /*0048*/ 	.byte	0x04, 0x17
        /*004a*/ 	.short	(.L_20 - .L_19)
.L_19:
        /*004c*/ 	.word	0x00000000
        /*0050*/ 	.short	0x0007
        /*0052*/ 	.short	0x0038
        /*0054*/ 	.byte	0x00, 0xf4, 0x21, 0x00


	//----- nvinfo : EIATTR_KPARAM_INFO
	.align		4
.L_20:
        /*0058*/ 	.byte	0x04, 0x17
        /*005a*/ 	.short	(.L_22 - .L_21)
.L_21:
        /*005c*/ 	.word	0x00000000
        /*0060*/ 	.short	0x0006
        /*0062*/ 	.short	0x0030
        /*0064*/ 	.byte	0x00, 0xf4, 0x21, 0x00


	//----- nvinfo : EIATTR_KPARAM_INFO
	.align		4
.L_22:
        /*0068*/ 	.byte	0x04, 0x17
        /*006a*/ 	.short	(.L_24 - .L_23)
.L_23:
        /*006c*/ 	.word	0x00000000
        /*0070*/ 	.short	0x0005
        /*0072*/ 	.short	0x0028
        /*0074*/ 	.byte	0x00, 0xf4, 0x21, 0x00


	//----- nvinfo : EIATTR_KPARAM_INFO
	.align		4
.L_24:
        /*0078*/ 	.byte	0x04, 0x17
        /*007a*/ 	.short	(.L_26 - .L_25)
.L_25:
        /*007c*/ 	.word	0x00000000
        /*0080*/ 	.short	0x0004
        /*0082*/ 	.short	0x0020
        /*0084*/ 	.byte	0x00, 0xf4, 0x21, 0x00


	//----- nvinfo : EIATTR_KPARAM_INFO
	.align		4
.L_26:
        /*0088*/ 	.byte	0x04, 0x17
        /*008a*/ 	.short	(.L_28 - .L_27)
.L_27:
        /*008c*/ 	.word	0x00000000
        /*0090*/ 	.short	0x0003
        /*0092*/ 	.short	0x0018
        /*0094*/ 	.byte	0x00, 0xf4, 0x21, 0x00


	//----- nvinfo : EIATTR_KPARAM_INFO
	.align		4
.L_28:
        /*0098*/ 	.byte	0x04, 0x17
        /*009a*/ 	.short	(.L_30 - .L_29)
.L_29:
        /*009c*/ 	.word	0x00000000
        /*00a0*/ 	.short	0x0002
        /*00a2*/ 	.short	0x0010
        /*00a4*/ 	.byte	0x00, 0xf4, 0x21, 0x00


	//----- nvinfo : EIATTR_KPARAM_INFO
	.align		4
.L_30:
        /*00a8*/ 	.byte	0x04, 0x17
        /*00aa*/ 	.short	(.L_32 - .L_31)
.L_31:
        /*00ac*/ 	.word	0x00000000
        /*00b0*/ 	.short	0x0001
        /*00b2*/ 	.short	0x0008
        /*00b4*/ 	.byte	0x00, 0xf4, 0x21, 0x00


	//----- nvinfo : EIATTR_KPARAM_INFO
	.align		4
.L_32:
        /*00b8*/ 	.byte	0x04, 0x17
        /*00ba*/ 	.short	(.L_34 - .L_33)
.L_33:
        /*00bc*/ 	.word	0x00000000
        /*00c0*/ 	.short	0x0000
        /*00c2*/ 	.short	0x0000
        /*00c4*/ 	.byte	0x00, 0xf4, 0x21, 0x00


	//----- nvinfo : EIATTR_SPARSE_MMA_MASK
	.align		4
.L_34:
        /*00c8*/ 	.byte	0x03, 0x50
        /*00ca*/ 	.short	0x0000


	//----- nvinfo : EIATTR_MAXREG_COUNT
	.align		4
        /*00cc*/ 	.byte	0x03, 0x1b
        /*00ce*/ 	.short	0x00ff


	//----- nvinfo : EIATTR_COOP_GROUP_MASK_REGIDS
	.align		4
        /*00d0*/ 	.byte	0x04, 0x29
        /*00d2*/ 	.short	(.L_36 - .L_35)


	//   ....[0]....
.L_35:
        /*00d4*/ 	.word	0xffffffff


	//   ....[1]....
        /*00d8*/ 	.word	0xffffffff


	//   ....[2]....
        /*00dc*/ 	.word	0xffffffff


	//----- nvinfo : EIATTR_COOP_GROUP_INSTR_OFFSETS
	.align		4
.L_36:
        /*00e0*/ 	.byte	0x04, 0x28
        /*00e2*/ 	.short	(.L_38 - .L_37)


	//   ....[0]....
.L_37:
        /*00e4*/ 	.word	0x000010c0


	//   ....[1]....
        /*00e8*/ 	.word	0x00001380


	//   ....[2]....
        /*00ec*/ 	.word	0x000013d0


	//----- nvinfo : EIATTR_EXIT_INSTR_OFFSETS
	.align		4
.L_38:
        /*00f0*/ 	.byte	0x04, 0x1c
        /*00f2*/ 	.short	(.L_40 - .L_39)


	//   ....[0]....
.L_39:
        /*00f4*/ 	.word	0x00001990


	//----- nvinfo : EIATTR_REQNTID
	.align		4
.L_40:
        /*00f8*/ 	.byte	0x04, 0x10
        /*00fa*/ 	.short	(.L_42 - .L_41)
.L_41:
        /*00fc*/ 	.word	0x00000080
        /*0100*/ 	.word	0x00000001
        /*0104*/ 	.word	0x00000001


	//----- nvinfo : EIATTR_CBANK_PARAM_SIZE
	.align		4
.L_42:
        /*0108*/ 	.byte	0x03, 0x19
        /*010a*/ 	.short	0x0058


	//----- nvinfo : EIATTR_PARAM_CBANK
	.align		4
        /*010c*/ 	.byte	0x04, 0x0a
        /*010e*/ 	.short	(.L_44 - .L_43)
	.align		4
.L_43:
        /*0110*/ 	.word	index@(.nv.constant0.triton_red_fused_add_cat_native_layer_norm_6)
        /*0114*/ 	.short	0x0210
        /*0116*/ 	.short	0x0058


	//----- nvinfo : EIATTR_SW_WAR
	.align		4
.L_44:
        /*0118*/ 	.byte	0x04, 0x36
        /*011a*/ 	.short	(.L_46 - .L_45)
.L_45:
        /*011c*/ 	.word	0x00000008
.L_46:


//--------------------- .nv.callgraph             --------------------------
	.section	.nv.callgraph,"",@"SHT_CUDA_CALLGRAPH"
	.align	4
	.sectionentsize	8
	.align		4
        /*0000*/ 	.word	0x00000000
	.align		4
        /*0004*/ 	.word	0xffffffff
	.align		4
        /*0008*/ 	.word	0x00000000
	.align		4
        /*000c*/ 	.word	0xfffffffe
	.align		4
        /*0010*/ 	.word	0x00000000
	.align		4
        /*0014*/ 	.word	0xfffffffd
	.align		4
        /*0018*/ 	.word	0x00000000
	.align		4
        /*001c*/ 	.word	0xfffffffc


//--------------------- .nv.constant4             --------------------------
	.section	.nv.constant4,"a",@progbits
	.align	8
	.align		8
.nv.constant4:
        /*0000*/ 	.dword	_$_str


//--------------------- .text.triton_red_fused_add_cat_native_layer_norm_6 --------------------------
	.section	.text.triton_red_fused_add_cat_native_layer_norm_6,"ax",@progbits
	.sectionflags	@"SHF_BARRIERS=1"
	.align	128
        .global         triton_red_fused_add_cat_native_layer_norm_6
        .type           triton_red_fused_add_cat_native_layer_norm_6,@function
        .size           triton_red_fused_add_cat_native_layer_norm_6,(.L_x_4 - triton_red_fused_add_cat_native_layer_norm_6)
        .other          triton_red_fused_add_cat_native_layer_norm_6,@"STO_CUDA_ENTRY STV_DEFAULT"
triton_red_fused_add_cat_native_layer_norm_6:
.text.triton_red_fused_add_cat_native_layer_norm_6:
[----:B------:R-:W0:Y:S02]  /*0000*/  LDC R1, c[0x0][0x28] ;  /* 0x00000a00ff017b82 */ /* 0x000e240000000800 */
[----:B------:R-:W1:Y:S01]  /*0010*/  S2R R9, SR_CTAID.X ;  /* 0x0000000000097919 */ /* 0x000e620000002500 */
[----:B------:R-:W2:Y:S01]  /*0020*/  S2UR UR5, SR_CgaCtaId ;  /* 0x00000000000579c3 */ /* 0x000ea20000008800 */
[----:B------:R-:W-:Y:S01]  /*0030*/  UMOV UR4, 0x400 ;  /* 0x0000040000047882 */ /* 0x000fe20000000000 */
[----:B------:R-:W-:Y:S01]  /*0040*/  ULDC.64 UR6, c[0x0][0x218] ;  /* 0x0000860000067ab9 */ /* 0x000fe20000000a00 */
[----:B------:R-:W3:Y:S01]  /*0050*/  S2R R14, SR_TID.X ;  /* 0x00000000000e7919 */ /* 0x000ee20000002100 */
[----:B------:R-:W-:Y:S01]  /*0060*/  IMAD.MOV.U32 R27, RZ, RZ, -0x8 ;  /* 0xfffffff8ff1b7424 */ /* 0x000fe200078e00ff */
[----:B------:R-:W-:Y:S01]  /*0070*/  CS2R R28, SRZ ;  /* 0x00000000001c7805 */ /* 0x000fe2000001ff00 */
[----:B------:R-:W-:Y:S01]  /*0080*/  IMAD.MOV.U32 R26, RZ, RZ, -0x1 ;  /* 0xffffffffff1a7424 */ /* 0x000fe200078e00ff */
[----:B------:R-:W-:Y:S02]  /*0090*/  CS2R R30, SRZ ;  /* 0x00000000001e7805 */ /* 0x000fe4000001ff00 */
[----:B------:R-:W-:-:S02]  /*00a0*/  CS2R R32, SRZ ;  /* 0x0000000000207805 */ /* 0x000fc4000001ff00 */
[----:B------:R-:W-:Y:S02]  /*00b0*/  CS2R R34, SRZ ;  /* 0x0000000000227805 */ /* 0x000fe4000001ff00 */
[----:B------:R-:W-:Y:S02]  /*00c0*/  CS2R R36, SRZ ;  /* 0x0000000000247805 */ /* 0x000fe4000001ff00 */
[----:B------:R-:W-:Y:S01]  /*00d0*/  CS2R R38, SRZ ;  /* 0x0000000000267805 */ /* 0x000fe2000001ff00 */
[----:B--2---:R-:W-:Y:S01]  /*00e0*/  UPRMT UR4, UR5, 0x654, UR4 ;  /* 0x0000065405047896 */ /* 0x004fe20008000004 */
[----:B-1----:R-:W-:Y:S02]  /*00f0*/  IMAD.SHL.U32 R3, R9, 0x40, RZ ;  /* 0x0000004009037824 */ /* 0x002fe400078e00ff */
[----:B---3--:R-:W-:-:S03]  /*0100*/  IMAD.SHL.U32 R4, R14, 0x4, RZ ;  /* 0x000000040e047824 */ /* 0x008fc600078e00ff */
[----:B------:R-:W-:Y:S02]  /*0110*/  LOP3.LUT R43, R3, 0x3f, R14, 0xf8, !PT ;  /* 0x0000003f032b7812 */ /* 0x000fe400078ef80e */
[----:B------:R-:W-:Y:S02]  /*0120*/  SHF.R.U32.HI R2, RZ, 0x1, R14 ;  /* 0x00000001ff027819 */ /* 0x000fe4000001160e */
[C---:B------:R-:W-:Y:S01]  /*0130*/  ISETP.GE.AND P0, PT, R43.reuse, 0x44, PT ;  /* 0x000000442b00780c */ /* 0x040fe20003f06270 */
[----:B------:R-:W-:Y:S01]  /*0140*/  IMAD.HI R0, R43, 0x78787879, RZ ;  /* 0x787878792b007827 */ /* 0x000fe200078e02ff */
[----:B------:R-:W-:-:S04]  /*0150*/  SGXT.U32 R2, R2, 0x6 ;  /* 0x000000060202781a */ /* 0x000fc80000000000 */
[----:B------:R-:W-:Y:S01]  /*0160*/  SHF.R.U32.HI R5, RZ, 0x1f, R0 ;  /* 0x0000001fff057819 */ /* 0x000fe20000011600 */
[----:B------:R-:W-:Y:S01]  /*0170*/  IMAD R11, R9, 0x40, R2 ;  /* 0x00000040090b7824 */ /* 0x000fe200078e0202 */
[----:B------:R-:W-:Y:S02]  /*0180*/  LOP3.LUT R3, R3, R2, RZ, 0xfc, !PT ;  /* 0x0000000203037212 */ /* 0x000fe400078efcff */
[----:B------:R-:W-:Y:S02]  /*0190*/  LEA.HI.SX32 R6, R0, R5, 0x1d ;  /* 0x0000000500067211 */ /* 0x000fe400078feaff */
[----:B------:R-:W-:Y:S02]  /*01a0*/  LOP3.LUT R0, R14, 0x40, RZ, 0xc0, !PT ;  /* 0x000000400e007812 */ /* 0x000fe400078ec0ff */
[----:B------:R-:W-:Y:S01]  /*01b0*/  LOP3.LUT R5, R4, 0xfc, RZ, 0xc0, !PT ;  /* 0x000000fc04057812 */ /* 0x000fe200078ec0ff */
[C---:B------:R-:W-:Y:S01]  /*01c0*/  IMAD R13, R6.reuse, -0x11, R43 ;  /* 0xffffffef060d7824 */ /* 0x040fe200078e022b */
[----:B------:R-:W-:Y:S01]  /*01d0*/  SHF.R.U32.HI R2, RZ, 0x6, R14 ;  /* 0x00000006ff027819 */ /* 0x000fe2000001160e */
[----:B------:R-:W-:-:S02]  /*01e0*/  IMAD R6, R6, 0x3000, RZ ;  /* 0x0000300006067824 */ /* 0x000fc400078e02ff */
[C---:B------:R-:W-:Y:S01]  /*01f0*/  VIADD R7, R13.reuse, 0xffffffff ;  /* 0xffffffff0d077836 */ /* 0x040fe20000000000 */
[----:B------:R-:W-:Y:S01]  /*0200*/  SGXT.U32 R2, R2, 0x1 ;  /* 0x000000010202781a */ /* 0x000fe20000000000 */
[----:B------:R-:W-:Y:S01]  /*0210*/  IMAD R10, R0, 0x4, R5 ;  /* 0x00000004000a7824 */ /* 0x000fe200078e0205 */
[----:B------:R-:W-:Y:S02]  /*0220*/  ISETP.GT.AND P3, PT, R13, RZ, !P0 ;  /* 0x000000ff0d00720c */ /* 0x000fe40004764270 */
[----:B------:R-:W-:-:S04]  /*0230*/  PRMT R8, R7, 0x8880, RZ ;  /* 0x0000888007087816 */ /* 0x000fc800000000ff */
[----:B------:R-:W-:Y:S01]  /*0240*/  PRMT R0, R8, 0x7710, RZ ;  /* 0x0000771008007816 */ /* 0x000fe200000000ff */
[----:B------:R-:W-:-:S03]  /*0250*/  IMAD.SHL.U32 R8, R14, 0x8, RZ ;  /* 0x000000080e087824 */ /* 0x000fc600078e00ff */
[----:B------:R-:W-:Y:S02]  /*0260*/  SHF.R.U32.HI R5, RZ, 0xb, R0 ;  /* 0x0000000bff057819 */ /* 0x000fe40000011600 */
[----:B------:R-:W-:Y:S02]  /*0270*/  LOP3.LUT R9, R8, 0x1f8, RZ, 0xc0, !PT ;  /* 0x000001f808097812 */ /* 0x000fe400078ec0ff */
[----:B------:R-:W-:Y:S02]  /*0280*/  LOP3.LUT R8, R5, 0xf, RZ, 0xc0, !PT ;  /* 0x0000000f05087812 */ /* 0x000fe400078ec0ff */
[----:B------:R-:W-:Y:S01]  /*0290*/  LOP3.LUT R0, R4, 0x4, RZ, 0xc0, !PT ;  /* 0x0000000404007812 */ /* 0x000fe200078ec0ff */
[----:B------:R-:W-:Y:S01]  /*02a0*/  IMAD.HI R4, R3, 0x78787879, RZ ;  /* 0x7878787903047827 */ /* 0x000fe200078e02ff */
[C---:B------:R-:W-:Y:S02]  /*02b0*/  LOP3.LUT R42, R9.reuse, R2, RZ, 0xfc, !PT ;  /* 0x00000002092a7212 */ /* 0x040fe400078efcff */
[----:B------:R-:W-:Y:S01]  /*02c0*/  LEA R9, R9, UR4, 0x1 ;  /* 0x0000000409097c11 */ /* 0x000fe2000f8e08ff */
[----:B------:R-:W-:Y:S01]  /*02d0*/  IMAD.IADD R8, R7, 0x1, R8 ;  /* 0x0000000107087824 */ /* 0x000fe200078e0208 */
[----:B------:R-:W-:Y:S01]  /*02e0*/  SHF.R.U32.HI R5, RZ, 0x1f, R4 ;  /* 0x0000001fff057819 */ /* 0x000fe20000011604 */
[----:B------:R-:W-:Y:S01]  /*02f0*/  IMAD R0, R11, 0x300, R0 ;  /* 0x000003000b007824 */ /* 0x000fe200078e0200 */
[----:B------:R-:W-:Y:S01]  /*0300*/  SHF.L.U32 R11, R10, 0x1, RZ ;  /* 0x000000010a0b7819 */ /* 0x000fe200000006ff */
[----:B------:R-:W-:Y:S01]  /*0310*/  IMAD R42, R42, 0x4, R9 ;  /* 0x000000042a2a7824 */ /* 0x000fe200078e0209 */
[----:B------:R-:W-:-:S02]  /*0320*/  LOP3.LUT R8, R8, 0xf0, RZ, 0xc0, !PT ;  /* 0x000000f008087812 */ /* 0x000fc400078ec0ff */
[----:B------:R-:W-:Y:S02]  /*0330*/  LOP3.LUT R11, R11, 0x3f0, RZ, 0xc0, !PT ;  /* 0x000003f00b0b7812 */ /* 0x000fe400078ec0ff */
[----:B------:R-:W-:Y:S01]  /*0340*/  LEA.HI.SX32 R4, R4, R5, 0x1d ;  /* 0x0000000504047211 */ /* 0x000fe200078feaff */
[----:B------:R-:W-:Y:S02]  /*0350*/  IMAD.MOV R8, RZ, RZ, -R8 ;  /* 0x000000ffff087224 */ /* 0x000fe400078e0a08 */
[----:B------:R-:W-:Y:S01]  /*0360*/  VIADD R11, R11, UR4 ;  /* 0x000000040b0b7c36 */ /* 0x000fe20008000000 */
[----:B------:R-:W-:Y:S01]  /*0370*/  ULDC.64 UR4, c[0x0][0x228] ;  /* 0x00008a0000047ab9 */ /* 0x000fe20000000a00 */
[----:B------:R-:W-:Y:S01]  /*0380*/  IMAD.SHL.U32 R5, R2, 0x10, RZ ;  /* 0x0000001002057824 */ /* 0x000fe200078e00ff */
[----:B------:R-:W-:Y:S01]  /*0390*/  PRMT R12, R8, 0x7710, RZ ;  /* 0x00007710080c7816 */ /* 0x000fe200000000ff */
[----:B------:R-:W-:Y:S01]  /*03a0*/  IMAD R2, R10, 0x4, R11 ;  /* 0x000000040a027824 */ /* 0x000fe200078e020b */
[----:B------:R-:W-:-:S02]  /*03b0*/  LOP3.LUT R8, R14, 0x1, RZ, 0xc0, !PT ;  /* 0x000000010e087812 */ /* 0x000fc400078ec0ff */
[----:B------:R-:W-:Y:S01]  /*03c0*/  LOP3.LUT R15, R6, R5, RZ, 0xfc, !PT ;  /* 0x00000005060f7212 */ /* 0x000fe200078efcff */
[----:B------:R-:W-:Y:S02]  /*03d0*/  IMAD.IADD R7, R7, 0x1, R12 ;  /* 0x0000000107077824 */ /* 0x000fe400078e020c */
[----:B------:R-:W-:Y:S02]  /*03e0*/  IMAD R12, R4, -0x11, R3 ;  /* 0xffffffef040c7824 */ /* 0x000fe400078e0203 */
[----:B------:R-:W-:Y:S01]  /*03f0*/  IMAD.WIDE.U32 R8, R8, 0x10, RZ ;  /* 0x0000001008087825 */ /* 0x000fe200078e00ff */
[----:B------:R-:W-:Y:S02]  /*0400*/  LOP3.LUT R13, R7, 0xffff, RZ, 0xc0, !PT ;  /* 0x0000ffff070d7812 */ /* 0x000fe400078ec0ff */
[C---:B------:R-:W-:Y:S01]  /*0410*/  ISETP.GE.AND P4, PT, R12.reuse, 0x1, PT ;  /* 0x000000010c00780c */ /* 0x040fe20003f86270 */
[----:B------:R-:W-:Y:S01]  /*0420*/  IMAD R10, R12, 0x300, RZ ;  /* 0x000003000c0a7824 */ /* 0x000fe200078e02ff */
[----:B------:R-:W-:-:S02]  /*0430*/  IADD3 R4, P1, R8, UR4, RZ ;  /* 0x0000000408047c10 */ /* 0x000fc4000ff3e0ff */
[----:B------:R-:W-:Y:S01]  /*0440*/  IADD3 R6, P2, R8, UR6, RZ ;  /* 0x0000000608067c10 */ /* 0x000fe2000ff5e0ff */
[----:B------:R-:W-:Y:S01]  /*0450*/  IMAD.WIDE R10, R10, 0x4, RZ ;  /* 0x000000040a0a7825 */ /* 0x000fe200078e02ff */
[----:B------:R-:W-:Y:S01]  /*0460*/  IADD3.X R5, R9, UR5, RZ, P1, !PT ;  /* 0x0000000509057c10 */ /* 0x000fe20008ffe4ff */
[----:B------:R-:W-:Y:S01]  /*0470*/  ULDC.64 UR4, c[0x0][0x230] ;  /* 0x00008c0000047ab9 */ /* 0x000fe20000000a00 */
[----:B------:R-:W-:Y:S01]  /*0480*/  IADD3.X R7, R9, UR7, RZ, P2, !PT ;  /* 0x0000000709077c10 */ /* 0x000fe200097fe4ff */
[----:B------:R-:W-:Y:S01]  /*0490*/  ULDC.64 UR6, c[0x0][0x208] ;  /* 0x0000820000067ab9 */ /* 0x000fe20000000a00 */
[----:B------:R-:W-:Y:S02]  /*04a0*/  LOP3.LUT R24, R8, R10, RZ, 0xfc, !PT ;  /* 0x0000000a08187212 */ /* 0x000fe400078efcff */
[----:B------:R-:W-:Y:S02]  /*04b0*/  LOP3.LUT R9, R9, R11, RZ, 0xfc, !PT ;  /* 0x0000000b09097212 */ /* 0x000fe400078efcff */
[----:B------:R-:W-:Y:S01]  /*04c0*/  IADD3 R24, P1, R24, UR4, RZ ;  /* 0x0000000418187c10 */ /* 0x000fe2000ff3e0ff */
[----:B------:R-:W-:Y:S01]  /*04d0*/  UMOV UR4, URZ ;  /* 0x0000003f00047c82 */ /* 0x000fe20008000000 */
[----:B------:R-:W-:-:S02]  /*04e0*/  PRMT R8, R13, 0x8880, RZ ;  /* 0x000088800d087816 */ /* 0x000fc400000000ff */
[----:B------:R-:W-:Y:S01]  /*04f0*/  IADD3.X R25, R9, UR5, RZ, P1, !PT ;  /* 0x0000000509197c10 */ /* 0x000fe20008ffe4ff */
[----:B------:R-:W-:Y:S01]  /*0500*/  IMAD.MOV.U32 R40, RZ, RZ, R24 ;  /* 0x000000ffff287224 */ /* 0x000fe200078e0018 */
[C---:B------:R-:W-:Y:S01]  /*0510*/  ISETP.GE.AND P2, PT, R3.reuse, 0x44, PT ;  /* 0x000000440300780c */ /* 0x040fe20003f46270 */
[----:B------:R-:W-:Y:S01]  /*0520*/  UMOV UR5, URZ ;  /* 0x0000003f00057c82 */ /* 0x000fe20008000000 */
[----:B------:R-:W-:Y:S01]  /*0530*/  ISETP.LT.AND P6, PT, R3, 0x44, !P4 ;  /* 0x000000440300780c */ /* 0x000fe200067c1270 */
[----:B------:R-:W-:Y:S01]  /*0540*/  IMAD.MOV.U32 R41, RZ, RZ, R25 ;  /* 0x000000ffff297224 */ /* 0x000fe200078e0019 */
[----:B------:R-:W-:Y:S02]  /*0550*/  ISETP.GT.AND P5, PT, R12, RZ, !P2 ;  /* 0x000000ff0c00720c */ /* 0x000fe400057a4270 */
[----:B------:R-:W-:-:S11]  /*0560*/  IADD3 R3, R8, R15, RZ ;  /* 0x0000000f08037210 */ /* 0x000fd60007ffe0ff */
.L_x_1:
[----:B-1----:R-:W1:Y:S01]  /*0570*/  LDC.64 R8, c[0x0][0x220] ;  /* 0x00008800ff087b82 */ /* 0x002e620000000a00 */
[----:B------:R-:W-:Y:S01]  /*0580*/  VIADD R45, R3, UR4 ;  /* 0x00000004032d7c36 */ /* 0x000fe20008000000 */
[----:B------:R-:W-:Y:S02]  /*0590*/  CS2R R14, SRZ ;  /* 0x00000000000e7805 */ /* 0x000fe4000001ff00 */
[----:B------:R-:W-:Y:S01]  /*05a0*/  CS2R R16, SRZ ;  /* 0x0000000000107805 */ /* 0x000fe2000001ff00 */
[C---:B------:R-:W-:Y:S01]  /*05b0*/  VIADD R19, R45.reuse, 0x20 ;  /* 0x000000202d137836 */ /* 0x040fe20000000000 */
[----:B------:R-:W-:Y:S01]  /*05c0*/  IADD3 R13, R45, 0x40, RZ ;  /* 0x000000402d0d7810 */ /* 0x000fe20007ffe0ff */
[----:B-1----:R-:W-:-:S04]  /*05d0*/  IMAD.WIDE R22, R45, 0x4, R8 ;  /* 0x000000042d167825 */ /* 0x002fc800078e0208 */
[----:B------:R-:W-:Y:S01]  /*05e0*/  VIADD R45, R45, 0x60 ;  /* 0x000000602d2d7836 */ /* 0x000fe20000000000 */
[----:B------:R1:W2:Y:S01]  /*05f0*/  @P3 LDG.E.EL R14, desc[UR6][R22.64] ;  /* 0x00000006160e3981 */ /* 0x0002a2000c2e1900 */
[----:B------:R-:W-:-:S04]  /*0600*/  IMAD.WIDE R18, R19, 0x4, R8 ;  /* 0x0000000413127825 */ /* 0x000fc800078e0208 */
[--C-:B------:R-:W-:Y:S01]  /*0610*/  IMAD.WIDE R12, R13, 0x4, R8.reuse ;  /* 0x000000040d0c7825 */ /* 0x100fe200078e0208 */
[----:B------:R-:W3:Y:S03]  /*0620*/  @P3 LDG.E.EL R15, desc[UR6][R18.64] ;  /* 0x00000006120f3981 */ /* 0x000ee6000c2e1900 */
[----:B------:R-:W-:Y:S01]  /*0630*/  IMAD.WIDE R44, R45, 0x4, R8 ;  /* 0x000000042d2c7825 */ /* 0x000fe200078e0208 */
[----:B------:R4:W5:Y:S04]  /*0640*/  @P3 LDG.E.EL R16, desc[UR6][R12.64] ;  /* 0x000000060c103981 */ /* 0x000968000c2e1900 */
[----:B------:R-:W5:Y:S01]  /*0650*/  @P3 LDG.E.EL R17, desc[UR6][R44.64] ;  /* 0x000000062c113981 */ /* 0x000f62000c2e1900 */
[----:B------:R-:W-:-:S02]  /*0660*/  CS2R R8, SRZ ;  /* 0x0000000000087805 */ /* 0x000fc4000001ff00 */
[----:B------:R-:W-:Y:S02]  /*0670*/  CS2R R10, SRZ ;  /* 0x00000000000a7805 */ /* 0x000fe4000001ff00 */
[----:B------:R-:W-:Y:S02]  /*0680*/  CS2R R20, SRZ ;  /* 0x0000000000147805 */ /* 0x000fe4000001ff00 */
[----:B-1----:R-:W-:Y:S02]  /*0690*/  CS2R R22, SRZ ;  /* 0x0000000000167805 */ /* 0x002fe4000001ff00 */
[----:B------:R-:W5:Y:S04]  /*06a0*/  @!P2 LDG.E.EL.128 R8, desc[UR6][R40.64] ;  /* 0x000000062808a981 */ /* 0x000f68000c2e1d00 */
[----:B------:R-:W5:Y:S01]  /*06b0*/  @P6 LDG.E.EL.128 R20, desc[UR6][R6.64] ;  /* 0x0000000606146981 */ /* 0x000f62000c2e1d00 */
[----:B----4-:R-:W-:Y:S01]  /*06c0*/  CS2R R12, SRZ ;  /* 0x00000000000c7805 */ /* 0x010fe2000001ff00 */
[----:B------:R-:W-:Y:S01]  /*06d0*/  BAR.SYNC.DEFER_BLOCKING 0x0 ;  /* 0x0000000000007b1d */ /* 0x000fe20000010000 */
[----:B--2---:R-:W-:-:S02]  /*06e0*/  SEL R19, R14, RZ, P3 ;  /* 0x000000ff0e137207 */ /* 0x004fc40001800000 */
[----:B---3--:R-:W-:Y:S02]  /*06f0*/  SEL R47, R15, RZ, P3 ;  /* 0x000000ff0f2f7207 */ /* 0x008fe40001800000 */
[----:B-----5:R-:W-:Y:S02]  /*0700*/  SEL R49, R16, RZ, P3 ;  /* 0x000000ff10317207 */ /* 0x020fe40001800000 */
[----:B------:R-:W-:Y:S01]  /*0710*/  SEL R45, R17, RZ, P3 ;  /* 0x000000ff112d7207 */ /* 0x000fe20001800000 */
[----:B------:R-:W-:Y:S04]  /*0720*/  STS [R42], R19 ;  /* 0x000000132a007388 */ /* 0x000fe80000000800 */
[----:B------:R1:W-:Y:S04]  /*0730*/  STS [R42+0x8], R47 ;  /* 0x0000082f2a007388 */ /* 0x0003e80000000800 */
[----:B------:R-:W-:Y:S04]  /*0740*/  STS [R42+0x10], R49 ;  /* 0x000010312a007388 */ /* 0x000fe80000000800 */
[----:B------:R-:W-:Y:S01]  /*0750*/  STS [R42+0x18], R45 ;  /* 0x0000182d2a007388 */ /* 0x000fe20000000800 */
[----:B------:R-:W-:Y:S01]  /*0760*/  BAR.SYNC.DEFER_BLOCKING 0x0 ;  /* 0x0000000000007b1d */ /* 0x000fe20000010000 */
[----:B------:R-:W-:-:S06]  /*0770*/  CS2R R14, SRZ ;  /* 0x00000000000e7805 */ /* 0x000fcc000001ff00 */
[----:B------:R-:W1:Y:S04]  /*0780*/  @P5 LDG.E.EL.128 R12, desc[UR6][R4.64] ;  /* 0x00000006040c5981 */ /* 0x000e68000c2e1d00 */
[----:B------:R-:W2:Y:S01]  /*0790*/  LDS.128 R16, [R2] ;  /* 0x0000000002107984 */ /* 0x000ea20000000c00 */
[----:B------:R-:W-:-:S04]  /*07a0*/  ISETP.NE.U32.AND P1, PT, RZ, UR4, PT ;  /* 0x00000004ff007c0c */ /* 0x000fc8000bf25070 */
[----:B------:R-:W-:Y:S02]  /*07b0*/  ISETP.NE.AND.EX P1, PT, RZ, UR5, PT, P1 ;  /* 0x00000005ff007c0c */ /* 0x000fe4000bf25310 */
[----:B------:R-:W-:Y:S02]  /*07c0*/  SEL R21, R21, RZ, P6 ;  /* 0x000000ff15157207 */ /* 0x000fe40003000000 */
[----:B------:R-:W-:Y:S02]  /*07d0*/  SEL R20, R20, RZ, P6 ;  /* 0x000000ff14147207 */ /* 0x000fe40003000000 */
[----:B------:R-:W-:Y:S02]  /*07e0*/  SEL R46, R9, RZ, !P2 ;  /* 0x000000ff092e7207 */ /* 0x000fe40005000000 */
[----:B------:R-:W-:Y:S02]  /*07f0*/  SEL R22, R22, RZ, P6 ;  /* 0x000000ff16167207 */ /* 0x000fe40003000000 */
[----:B------:R-:W-:-:S02]  /*0800*/  SEL R23, R23, RZ, P6 ;  /* 0x000000ff17177207 */ /* 0x000fc40003000000 */
[----:B------:R-:W-:Y:S02]  /*0810*/  SEL R9, R10, RZ, !P2 ;  /* 0x000000ff0a097207 */ /* 0x000fe40005000000 */
[----:B-1----:R-:W-:Y:S02]  /*0820*/  SEL R47, R12, RZ, P5 ;  /* 0x000000ff0c2f7207 */ /* 0x002fe40002800000 */
[----:B------:R-:W-:Y:S02]  /*0830*/  SEL R12, R13, RZ, P5 ;  /* 0x000000ff0d0c7207 */ /* 0x000fe40002800000 */
[----:B------:R-:W-:-:S03]  /*0840*/  SEL R13, R14, RZ, P5 ;  /* 0x000000ff0e0d7207 */ /* 0x000fc60002800000 */
[----:B--2---:R-:W-:Y:S01]  /*0850*/  @P4 FADD R21, R17, R12 ;  /* 0x0000000c11154221 */ /* 0x004fe20000000000 */
[----:B------:R-:W-:Y:S01]  /*0860*/  SEL R12, R15, RZ, P5 ;  /* 0x000000ff0f0c7207 */ /* 0x000fe20002800000 */
[----:B------:R-:W-:Y:S01]  /*0870*/  @P4 FADD R20, R16, R47 ;  /* 0x0000002f10144221 */ /* 0x000fe20000000000 */
[----:B------:R-:W-:Y:S01]  /*0880*/  SEL R47, R8, RZ, !P2 ;  /* 0x000000ff082f7207 */ /* 0x000fe20005000000 */
[----:B------:R-:W-:Y:S01]  /*0890*/  @P4 FADD R22, R18, R13 ;  /* 0x0000000d12164221 */ /* 0x000fe20000000000 */
[----:B------:R-:W-:Y:S01]  /*08a0*/  SEL R8, R11, RZ, !P2 ;  /* 0x000000ff0b087207 */ /* 0x000fe20005000000 */
[----:B------:R-:W-:Y:S01]  /*08b0*/  @P4 FADD R23, R19, R12 ;  /* 0x0000000c13174221 */ /* 0x000fe20000000000 */
[----:B------:R-:W-:Y:S01]  /*08c0*/  IMAD.MOV.U32 R15, RZ, RZ, 0x3f800000 ;  /* 0x3f800000ff0f7424 */ /* 0x000fe200078e00ff */
[----:B------:R-:W-:Y:S02]  /*08d0*/  CS2R R12, SRZ ;  /* 0x00000000000c7805 */ /* 0x000fe4000001ff00 */
[----:B------:R-:W-:Y:S01]  /*08e0*/  CS2R R10, SRZ ;  /* 0x00000000000a7805 */ /* 0x000fe2000001ff00 */
[----:B------:R-:W-:Y:S01]  /*08f0*/  FADD R8, R8, R23 ;  /* 0x0000001708087221 */ /* 0x000fe20000000000 */
[----:B------:R-:W-:Y:S01]  /*0900*/  FADD R9, R9, R22 ;  /* 0x0000001609097221 */ /* 0x000fe20000000000 */
[----:B------:R-:W-:Y:S01]  /*0910*/  FADD R46, R46, R21 ;  /* 0x000000152e2e7221 */ /* 0x000fe20000000000 */
[----:B------:R-:W-:Y:S01]  /*0920*/  FADD R47, R47, R20 ;  /* 0x000000142f2f7221 */ /* 0x000fe20000000000 */
[----:B------:R-:W-:-:S02]  /*0930*/  IMAD.MOV.U32 R14, RZ, RZ, 0x3f800000 ;  /* 0x3f800000ff0e7424 */ /* 0x000fc400078e00ff */
[----:B------:R-:W-:Y:S02]  /*0940*/  IMAD.MOV.U32 R17, RZ, RZ, 0x3f800000 ;  /* 0x3f800000ff117424 */ /* 0x000fe400078e00ff */
[----:B------:R-:W-:Y:S01]  /*0950*/  IMAD.MOV.U32 R16, RZ, RZ, 0x3f800000 ;  /* 0x3f800000ff107424 */ /* 0x000fe200078e00ff */
[----:B------:R-:W-:Y:S06]  /*0960*/  @!P1 BRA `(.L_x_0) ;  /* 0x0000000000f09947 */ /* 0x000fec0003800000 */
[----:B------:R-:W-:Y:S01]  /*0970*/  FADD R15, R28, 1 ;  /* 0x3f8000001c0f7421 */ /* 0x000fe20000000000 */
[----:B------:R-:W-:Y:S01]  /*0980*/  FADD R13, R47, -R36 ;  /* 0x800000242f0d7221 */ /* 0x000fe20000000000 */
[----:B------:R-:W-:Y:S02]  /*0990*/  FADD R14, R29, 1 ;  /* 0x3f8000001d0e7421 */ /* 0x000fe40000000000 */
[----:B------:R-:W-:Y:S01]  /*09a0*/  FMUL R10, R15, 0.25 ;  /* 0x3e8000000f0a7820 */ /* 0x000fe20000400000 */
[----:B------:R-:W-:Y:S01]  /*09b0*/  FMUL R12, R13, 0.25 ;  /* 0x3e8000000d0c7820 */ /* 0x000fe20000400000 */
[----:B------:R-:W-:Y:S01]  /*09c0*/  FSETP.GT.AND P1, PT, |R15|, 8.50705917302346158658e+37, PT ;  /* 0x7e8000000f00780b */ /* 0x000fe20003f24200 */
[----:B------:R-:W-:-:S03]  /*09d0*/  FMUL R17, R14, 0.25 ;  /* 0x3e8000000e117820 */ /* 0x000fc60000400000 */
[----:B------:R-:W-:Y:S01]  /*09e0*/  FSEL R11, R10, R15, P1 ;  /* 0x0000000f0a0b7208 */ /* 0x000fe20000800000 */
[----:B------:R-:W-:Y:S01]  /*09f0*/  FADD R10, R46, -R37 ;  /* 0x800000252e0a7221 */ /* 0x000fe20000000000 */
[----:B------:R-:W-:Y:S02]  /*0a00*/  FSEL R12, R12, R13, P1 ;  /* 0x0000000d0c0c7208 */ /* 0x000fe40000800000 */
[----:B------:R-:W-:Y:S01]  /*0a10*/  FSETP.GEU.AND P1, PT, |R15|, 1.175494350822287508e-38, PT ;  /* 0x008000000f00780b */ /* 0x000fe20003f2e200 */
[----:B------:R-:W-:-:S12]  /*0a20*/  FMUL R19, R10, 0.25 ;  /* 0x3e8000000a137820 */ /* 0x000fd80000400000 */
[----:B------:R-:W-:Y:S01]  /*0a30*/  @!P1 FMUL R11, R11, 16777216 ;  /* 0x4b8000000b0b9820 */ /* 0x000fe20000400000 */
[----:B------:R-:W-:Y:S01]  /*0a40*/  @!P1 FMUL R12, R12, 16777216 ;  /* 0x4b8000000c0c9820 */ /* 0x000fe20000400000 */
[----:B------:R-:W-:-:S04]  /*0a50*/  FSETP.GT.AND P1, PT, |R14|, 8.50705917302346158658e+37, PT ;  /* 0x7e8000000e00780b */ /* 0x000fc80003f24200 */
[----:B------:R-:W1:Y:S01]  /*0a60*/  MUFU.RCP R11, R11 ;  /* 0x0000000b000b7308 */ /* 0x000e620000001000 */
[----:B------:R-:W-:Y:S01]  /*0a70*/  FSEL R19, R19, R10, P1 ;  /* 0x0000000a13137208 */ /* 0x000fe20000800000 */
[----:B-1----:R-:W-:Y:S01]  /*0a80*/  FFMA R18, R11, R12, R36 ;  /* 0x0000000c0b127223 */ /* 0x002fe20000000024 */
[----:B------:R-:W-:Y:S01]  /*0a90*/  FSEL R12, R17, R14, P1 ;  /* 0x0000000e110c7208 */ /* 0x000fe20000800000 */
[----:B------:R-:W-:Y:S01]  /*0aa0*/  FADD R17, R30, 1 ;  /* 0x3f8000001e117421 */ /* 0x000fe20000000000 */
[----:B------:R-:W-:Y:S01]  /*0ab0*/  FSETP.GEU.AND P1, PT, |R14|, 1.175494350822287508e-38, PT ;  /* 0x008000000e00780b */ /* 0x000fe20003f2e200 */
[----:B------:R-:W-:-:S04]  /*0ac0*/  FADD R16, R47, -R18 ;  /* 0x800000122f107221 */ /* 0x000fc80000000000 */
[----:B------:R-:W-:Y:S01]  /*0ad0*/  FFMA R13, R13, R16, R32 ;  /* 0x000000100d0d7223 */ /* 0x000fe20000000020 */
[----:B------:R-:W-:-:S07]  /*0ae0*/  FMUL R16, R17, 0.25 ;  /* 0x3e80000011107820 */ /* 0x000fce0000400000 */
[----:B------:R-:W-:Y:S01]  /*0af0*/  @!P1 FMUL R12, R12, 16777216 ;  /* 0x4b8000000c0c9820 */ /* 0x000fe20000400000 */
[----:B------:R-:W-:Y:S01]  /*0b00*/  @!P1 FMUL R19, R19, 16777216 ;  /* 0x4b80000013139820 */ /* 0x000fe20000400000 */
[----:B------:R-:W-:-:S04]  /*0b10*/  FSETP.GT.AND P1, PT, |R17|, 8.50705917302346158658e+37, PT ;  /* 0x7e8000001100780b */ /* 0x000fc80003f24200 */
[----:B------:R-:W1:Y:S01]  /*0b20*/  MUFU.RCP R12, R12 ;  /* 0x0000000c000c7308 */ /* 0x000e620000001000 */
[----:B------:R-:W-:Y:S01]  /*0b30*/  FSEL R45, R16, R17, P1 ;  /* 0x00000011102d7208 */ /* 0x000fe20000800000 */
[----:B------:R-:W-:-:S04]  /*0b40*/  FADD R16, R31, 1 ;  /* 0x3f8000001f107421 */ /* 0x000fc80000000000 */
[----:B------:R-:W-:Y:S01]  /*0b50*/  FMUL R47, R16, 0.25 ;  /* 0x3e800000102f7820 */ /* 0x000fe20000400000 */
[----:B-1----:R-:W-:-:S04]  /*0b60*/  FFMA R19, R12, R19, R37 ;  /* 0x000000130c137223 */ /* 0x002fc80000000025 */
[----:B------:R-:W-:-:S04]  /*0b70*/  FADD R11, R46, -R19 ;  /* 0x800000132e0b7221 */ /* 0x000fc80000000000 */
[----:B------:R-:W-:Y:S01]  /*0b80*/  FFMA R10, R10, R11, R33 ;  /* 0x0000000b0a0a7223 */ /* 0x000fe20000000021 */
[----:B------:R-:W-:-:S04]  /*0b90*/  FADD R11, R9, -R38 ;  /* 0x80000026090b7221 */ /* 0x000fc80000000000 */
[----:B------:R-:W-:-:S05]  /*0ba0*/  FMUL R12, R11, 0.25 ;  /* 0x3e8000000b0c7820 */ /* 0x000fca0000400000 */
[----:B------:R-:W-:Y:S02]  /*0bb0*/  FSEL R12, R12, R11, P1 ;  /* 0x0000000b0c0c7208 */ /* 0x000fe40000800000 */
[----:B------:R-:W-:-:S13]  /*0bc0*/  FSETP.GEU.AND P1, PT, |R17|, 1.175494350822287508e-38, PT ;  /* 0x008000001100780b */ /* 0x000fda0003f2e200 */
[----:B------:R-:W-:Y:S01]  /*0bd0*/  @!P1 FMUL R45, R45, 16777216 ;  /* 0x4b8000002d2d9820 */ /* 0x000fe20000400000 */
[----:B------:R-:W-:Y:S01]  /*0be0*/  @!P1 FMUL R12, R12, 16777216 ;  /* 0x4b8000000c0c9820 */ /* 0x000fe20000400000 */
[----:B------:R-:W-:-:S04]  /*0bf0*/  FSETP.GT.AND P1, PT, |R16|, 8.50705917302346158658e+37, PT ;  /* 0x7e8000001000780b */ /* 0x000fc80003f24200 */
[----:B------:R-:W1:Y:S01]  /*0c00*/  MUFU.RCP R45, R45 ;  /* 0x0000002d002d7308 */ /* 0x000e620000001000 */
[----:B------:R-:W-:Y:S02]  /*0c10*/  FSEL R48, R47, R16, P1 ;  /* 0x000000102f307208 */ /* 0x000fe40000800000 */
[----:B------:R-:W-:Y:S01]  /*0c20*/  MOV R47, R18 ;  /* 0x00000012002f7202 */ /* 0x000fe20000000f00 */
[----:B-1----:R-:W-:Y:S01]  /*0c30*/  FFMA R44, R45, R12, R38 ;  /* 0x0000000c2d2c7223 */ /* 0x002fe20000000026 */
[----:B------:R-:W-:-:S03]  /*0c40*/  FADD R12, R8, -R39 ;  /* 0x80000027080c7221 */ /* 0x000fc60000000000 */
[----:B------:R-:W-:-:S04]  /*0c50*/  FADD R9, R9, -R44 ;  /* 0x8000002c09097221 */ /* 0x000fc80000000000 */
[----:B------:R-:W-:Y:S01]  /*0c60*/  FFMA R11, R11, R9, R34 ;  /* 0x000000090b0b7223 */ /* 0x000fe20000000022 */
[----:B------:R-:W-:-:S05]  /*0c70*/  FMUL R9, R12, 0.25 ;  /* 0x3e8000000c097820 */ /* 0x000fca0000400000 */
[----:B------:R-:W-:Y:S01]  /*0c80*/  FSEL R46, R9, R12, P1 ;  /* 0x0000000c092e7208 */ /* 0x000fe20000800000 */
[----:B------:R-:W-:Y:S01]  /*0c90*/  IMAD.MOV.U32 R9, RZ, RZ, R44 ;  /* 0x000000ffff097224 */ /* 0x000fe200078e002c */
[----:B------:R-:W-:-:S13]  /*0ca0*/  FSETP.GEU.AND P1, PT, |R16|, 1.175494350822287508e-38, PT ;  /* 0x008000001000780b */ /* 0x000fda0003f2e200 */
[----:B------:R-:W-:Y:S01]  /*0cb0*/  @!P1 FMUL R48, R48, 16777216 ;  /* 0x4b80000030309820 */ /* 0x000fe20000400000 */
[----:B------:R-:W-:-:S05]  /*0cc0*/  @!P1 FMUL R46, R46, 16777216 ;  /* 0x4b8000002e2e9820 */ /* 0x000fca0000400000 */
[----:B------:R-:W1:Y:S02]  /*0cd0*/  MUFU.RCP R48, R48 ;  /* 0x0000003000307308 */ /* 0x000e640000001000 */
[----:B-1----:R-:W-:Y:S01]  /*0ce0*/  FFMA R45, R48, R46, R39 ;  /* 0x0000002e302d7223 */ /* 0x002fe20000000027 */
[----:B------:R-:W-:-:S03]  /*0cf0*/  IMAD.MOV.U32 R46, RZ, RZ, R19 ;  /* 0x000000ffff2e7224 */ /* 0x000fc600078e0013 */
[----:B------:R-:W-:-:S04]  /*0d00*/  FADD R8, R8, -R45 ;  /* 0x8000002d08087221 */ /* 0x000fc80000000000 */
[----:B------:R-:W-:Y:S01]  /*0d10*/  FFMA R12, R12, R8, R35 ;  /* 0x000000080c0c7223 */ /* 0x000fe20000000023 */
[----:B------:R-:W-:-:S07]  /*0d20*/  IMAD.MOV.U32 R8, RZ, RZ, R45 ;  /* 0x000000ffff087224 */ /* 0x000fce00078e002d */
.L_x_0:
[----:B------:R-:W-:Y:S01]  /*0d30*/  FSEL R38, R9, R38, !P2 ;  /* 0x0000002609267208 */ /* 0x000fe20005000000 */
[----:B------:R-:W1:Y:S01]  /*0d40*/  LDC.64 R18, c[0x0][0x248] ;  /* 0x00009200ff127b82 */ /* 0x000e620000000a00 */
[----:B------:R-:W-:Y:S01]  /*0d50*/  IADD3 R9, R0, 0x8, R27 ;  /* 0x0000000800097810 */ /* 0x000fe20007ffe01b */
[----:B------:R-:W-:Y:S01]  /*0d60*/  UIADD3 UR4, UP0, UR4, 0x80, URZ ;  /* 0x0000008004047890 */ /* 0x000fe2000ff1e03f */
[----:B------:R-:W-:Y:S02]  /*0d70*/  IADD3 R27, P1, R27, 0x8, RZ ;  /* 0x000000081b1b7810 */ /* 0x000fe40007f3e0ff */
[----:B------:R-:W-:Y:S01]  /*0d80*/  FSEL R36, R47, R36, !P2 ;  /* 0x000000242f247208 */ /* 0x000fe20005000000 */
[----:B------:R-:W-:Y:S01]  /*0d90*/  UIADD3.X UR5, URZ, UR5, URZ, UP0, !UPT ;  /* 0x000000053f057290 */ /* 0x000fe200087fe43f */
[----:B------:R-:W-:Y:S01]  /*0da0*/  FSEL R37, R46, R37, !P2 ;  /* 0x000000252e257208 */ /* 0x000fe20005000000 */
[----:B------:R-:W-:Y:S01]  /*0db0*/  IMAD.X R26, RZ, RZ, R26, P1 ;  /* 0x000000ffff1a7224 */ /* 0x000fe200008e061a */
[----:B------:R-:W-:-:S02]  /*0dc0*/  IADD3 R4, P1, R4, 0x20, RZ ;  /* 0x0000002004047810 */ /* 0x000fc40007f3e0ff */
[----:B------:R-:W-:Y:S02]  /*0dd0*/  FSEL R39, R8, R39, !P2 ;  /* 0x0000002708277208 */ /* 0x000fe40005000000 */
[----:B------:R-:W-:Y:S01]  /*0de0*/  FSEL R32, R13, R32, !P2 ;  /* 0x000000200d207208 */ /* 0x000fe20005000000 */
[----:B------:R-:W-:Y:S01]  /*0df0*/  IMAD.X R5, RZ, RZ, R5, P1 ;  /* 0x000000ffff057224 */ /* 0x000fe200008e0605 */
[----:B------:R-:W-:Y:S02]  /*0e00*/  IADD3 R6, P1, R6, 0x20, RZ ;  /* 0x0000002006067810 */ /* 0x000fe40007f3e0ff */
[----:B------:R-:W-:Y:S02]  /*0e10*/  FSEL R33, R10, R33, !P2 ;  /* 0x000000210a217208 */ /* 0x000fe40005000000 */
[----:B------:R-:W-:Y:S02]  /*0e20*/  IADD3.X R7, RZ, R7, RZ, P1, !PT ;  /* 0x00000007ff077210 */ /* 0x000fe40000ffe4ff */
[----:B------:R-:W-:-:S02]  /*0e30*/  IADD3 R40, P1, R40, 0x20, RZ ;  /* 0x0000002028287810 */ /* 0x000fc40007f3e0ff */
[----:B------:R-:W-:Y:S01]  /*0e40*/  FSEL R34, R11, R34, !P2 ;  /* 0x000000220b227208 */ /* 0x000fe20005000000 */
[----:B-1----:R-:W-:Y:S01]  /*0e50*/  IMAD.WIDE R18, R9, 0x4, R18 ;  /* 0x0000000409127825 */ /* 0x002fe200078e0212 */
[----:B------:R-:W-:Y:S02]  /*0e60*/  FSEL R35, R12, R35, !P2 ;  /* 0x000000230c237208 */ /* 0x000fe40005000000 */
[----:B------:R-:W-:Y:S01]  /*0e70*/  FSEL R28, R15, R28, !P2 ;  /* 0x0000001c0f1c7208 */ /* 0x000fe20005000000 */
[----:B------:R-:W-:Y:S01]  /*0e80*/  IMAD.X R41, RZ, RZ, R41, P1 ;  /* 0x000000ffff297224 */ /* 0x000fe200008e0629 */
[----:B------:R-:W-:Y:S01]  /*0e90*/  ISETP.GE.U32.AND P1, PT, R27, 0x2f8, PT ;  /* 0x000002f81b00780c */ /* 0x000fe20003f26070 */
[----:B------:R1:W-:Y:S01]  /*0ea0*/  @!P2 STG.E.128 desc[UR6][R18.64], R20 ;  /* 0x000000141200a986 */ /* 0x0003e2000c101d06 */
[----:B------:R-:W-:Y:S02]  /*0eb0*/  FSEL R29, R14, R29, !P2 ;  /* 0x0000001d0e1d7208 */ /* 0x000fe40005000000 */
[----:B------:R-:W-:-:S02]  /*0ec0*/  ISETP.GE.U32.AND.EX P1, PT, R26, RZ, PT, P1 ;  /* 0x000000ff1a00720c */ /* 0x000fc40003f26110 */
[----:B------:R-:W-:Y:S02]  /*0ed0*/  FSEL R30, R17, R30, !P2 ;  /* 0x0000001e111e7208 */ /* 0x000fe40005000000 */
[----:B------:R-:W-:-:S09]  /*0ee0*/  FSEL R31, R16, R31, !P2 ;  /* 0x0000001f101f7208 */ /* 0x000fd20005000000 */
[----:B------:R-:W-:Y:S05]  /*0ef0*/  @!P1 BRA `(.L_x_1) ;  /* 0xfffffff4009c9947 */ /* 0x000fea000383ffff */
[----:B------:R-:W-:Y:S01]  /*0f00*/  FADD R3, R28, R29 ;  /* 0x0000001d1c037221 */ /* 0x000fe20000000000 */
[----:B------:R-:W-:Y:S01]  /*0f10*/  FMUL R8, R29, 0.25 ;  /* 0x3e8000001d087820 */ /* 0x000fe20000400000 */
[----:B------:R-:W-:Y:S01]  /*0f20*/  FMUL R7, R30, 0.25 ;  /* 0x3e8000001e077820 */ /* 0x000fe20000400000 */
[----:B------:R-:W-:Y:S01]  /*0f30*/  FADD R37, -R36, R37 ;  /* 0x0000002524257221 */ /* 0x000fe20000000100 */
[C---:B------:R-:W-:Y:S01]  /*0f40*/  FMUL R2, R3.reuse, 0.25 ;  /* 0x3e80000003027820 */ /* 0x040fe20000400000 */
[C---:B------:R-:W-:Y:S01]  /*0f50*/  FSETP.GEU.AND P1, PT, |R3|.reuse, 1.175494350822287508e-38, PT ;  /* 0x008000000300780b */ /* 0x040fe20003f2e200 */
[----:B------:R-:W-:Y:S01]  /*0f60*/  FADD R4, R30, R3 ;  /* 0x000000031e047221 */ /* 0x000fe20000000000 */
[----:B------:R-:W-:Y:S01]  /*0f70*/  FSETP.GT.AND P5, PT, |R3|, 8.50705917302346158658e+37, PT ;  /* 0x7e8000000300780b */ /* 0x000fe20003fa4200 */
[C---:B------:R-:W-:Y:S01]  /*0f80*/  FMUL R12, R31.reuse, 0.25 ;  /* 0x3e8000001f0c7820 */ /* 0x040fe20000400000 */
[----:B------:R-:W-:Y:S01]  /*0f90*/  FADD R33, R32, R33 ;  /* 0x0000002120217221 */ /* 0x000fe20000000000 */
[----:B------:R-:W-:Y:S01]  /*0fa0*/  FMUL R5, R4, 0.25 ;  /* 0x3e80000004057820 */ /* 0x000fe20000400000 */
[----:B------:R-:W-:Y:S01]  /*0fb0*/  FSEL R6, R2, R3, P5 ;  /* 0x0000000302067208 */ /* 0x000fe20002800000 */
[----:B------:R-:W-:Y:S01]  /*0fc0*/  FADD R2, R31, R4 ;  /* 0x000000041f027221 */ /* 0x000fe20000000000 */
[C---:B------:R-:W-:Y:S01]  /*0fd0*/  FSETP.GEU.AND P3, PT, |R4|.reuse, 1.175494350822287508e-38, PT ;  /* 0x008000000400780b */ /* 0x040fe20003f6e200 */
[----:B------:R-:W2:Y:S01]  /*0fe0*/  S2UR UR4, SR_CgaCtaId ;  /* 0x00000000000479c3 */ /* 0x000ea20000008800 */
[----:B------:R-:W-:Y:S01]  /*0ff0*/  FSETP.GT.AND P4, PT, |R4|, 8.50705917302346158658e+37, PT ;  /* 0x7e8000000400780b */ /* 0x000fe20003f84200 */
[----:B------:R-:W-:Y:S01]  /*1000*/  FMUL R9, R2, 0.25 ;  /* 0x3e80000002097820 */ /* 0x000fe20000400000 */
[----:B------:R-:W-:Y:S01]  /*1010*/  FSEL R29, R8, R29, P5 ;  /* 0x0000001d081d7208 */ /* 0x000fe20002800000 */
[----:B------:R-:W-:Y:S01]  /*1020*/  @!P1 FMUL R6, R6, 16777216 ;  /* 0x4b80000006069820 */ /* 0x000fe20000400000 */
[----:B------:R-:W-:-:S03]  /*1030*/  FSEL R8, R5, R4, P4 ;  /* 0x0000000405087208 */ /* 0x000fc60002000000 */
[----:B------:R-:W-:Y:S01]  /*1040*/  BAR.SYNC.DEFER_BLOCKING 0x0 ;  /* 0x0000000000007b1d */ /* 0x000fe20000010000 */
[C---:B------:R-:W-:Y:S01]  /*1050*/  FSETP.GEU.AND P5, PT, |R2|.reuse, 1.175494350822287508e-38, PT ;  /* 0x008000000200780b */ /* 0x040fe20003fae200 */
[----:B------:R-:W-:Y:S01]  /*1060*/  @!P1 FMUL R29, R29, 16777216 ;  /* 0x4b8000001d1d9820 */ /* 0x000fe20000400000 */
[----:B------:R-:W-:Y:S01]  /*1070*/  FSETP.GT.AND P6, PT, |R2|, 8.50705917302346158658e+37, PT ;  /* 0x7e8000000200780b */ /* 0x000fe20003fc4200 */
[----:B-1----:R-:W-:Y:S01]  /*1080*/  IMAD.MOV.U32 R23, RZ, RZ, 0x3aaaaaab ;  /* 0x3aaaaaabff177424 */ /* 0x002fe200078e00ff */
[----:B------:R-:W-:Y:S01]  /*1090*/  FSETP.NEU.AND P1, PT, R3, RZ, PT ;  /* 0x000000ff0300720b */ /* 0x000fe20003f2d000 */
[----:B------:R-:W1:Y:S01]  /*10a0*/  MUFU.RCP R6, R6 ;  /* 0x0000000600067308 */ /* 0x000e620000001000 */
[----:B------:R-:W-:Y:S01]  /*10b0*/  @!P3 FMUL R8, R8, 16777216 ;  /* 0x4b8000000808b820 */ /* 0x000fe20000400000 */
[----:B------:R-:W3:Y:S01]  /*10c0*/  SHFL.BFLY PT, R5, R2, 0x1, 0x1f ;  /* 0x0c201f0002057f89 */ /* 0x000ee200000e0000 */
[----:B------:R-:W-:Y:S01]  /*10d0*/  FSEL R10, R9, R2, P6 ;  /* 0x00000002090a7208 */ /* 0x000fe20003000000 */
[----:B------:R-:W-:Y:S01]  /*10e0*/  UMOV UR5, 0x400 ;  /* 0x0000040000057882 */ /* 0x000fe20000000000 */
[----:B------:R-:W-:Y:S01]  /*10f0*/  FSEL R9, R7, R30, P4 ;  /* 0x0000001e07097208 */ /* 0x000fe20002000000 */
[----:B------:R-:W-:Y:S01]  /*1100*/  FMUL R7, R37, R37 ;  /* 0x0000002525077220 */ /* 0x000fe20000400000 */
[----:B------:R-:W-:Y:S01]  /*1110*/  FSEL R31, R12, R31, P6 ;  /* 0x0000001f0c1f7208 */ /* 0x000fe20003000000 */
[----:B------:R-:W4:Y:S01]  /*1120*/  MUFU.RCP R8, R8 ;  /* 0x0000000800087308 */ /* 0x000f220000001000 */
[----:B------:R-:W-:Y:S01]  /*1130*/  @!P5 FMUL R10, R10, 16777216 ;  /* 0x4b8000000a0ad820 */ /* 0x000fe20000400000 */
[----:B------:R-:W-:Y:S01]  /*1140*/  @!P3 FMUL R9, R9, 16777216 ;  /* 0x4b8000000909b820 */ /* 0x000fe20000400000 */
[----:B------:R-:W-:Y:S01]  /*1150*/  FMUL R7, R28, R7 ;  /* 0x000000071c077220 */ /* 0x000fe20000400000 */
[----:B------:R-:W-:Y:S01]  /*1160*/  @!P5 FMUL R31, R31, 16777216 ;  /* 0x4b8000001f1fd820 */ /* 0x000fe20000400000 */
[----:B------:R-:W-:Y:S01]  /*1170*/  FSETP.NEU.AND P3, PT, R2, RZ, PT ;  /* 0x000000ff0200720b */ /* 0x000fe20003f6d000 */
[----:B--2---:R-:W-:Y:S01]  /*1180*/  UPRMT UR4, UR4, 0x654, UR5 ;  /* 0x0000065404047896 */ /* 0x004fe20008000005 */
[----:B-1----:R-:W-:Y:S01]  /*1190*/  FMUL R6, R6, R29 ;  /* 0x0000001d06067220 */ /* 0x002fe20000400000 */
[----:B------:R-:W1:Y:S01]  /*11a0*/  MUFU.RCP R10, R10 ;  /* 0x0000000a000a7308 */ /* 0x000e620000001000 */
[----:B------:R-:W-:Y:S01]  /*11b0*/  ULDC.64 UR8, c[0x0][0x238] ;  /* 0x00008e0000087ab9 */ /* 0x000fe20000000a00 */
[----:B------:R-:W-:-:S02]  /*11c0*/  IMAD.MOV.U32 R29, RZ, RZ, -0x8 ;  /* 0xfffffff8ff1d7424 */ /* 0x000fc400078e00ff */
[----:B------:R-:W-:Y:S01]  /*11d0*/  FSEL R6, R6, RZ, P1 ;  /* 0x000000ff06067208 */ /* 0x000fe20000800000 */
[----:B------:R-:W-:Y:S01]  /*11e0*/  IMAD.MOV.U32 R28, RZ, RZ, -0x1 ;  /* 0xffffffffff1c7424 */ /* 0x000fe200078e00ff */
[----:B------:R-:W-:Y:S01]  /*11f0*/  FSETP.NEU.AND P1, PT, R4, RZ, PT ;  /* 0x000000ff0400720b */ /* 0x000fe20003f2d000 */
[----:B----4-:R-:W-:Y:S02]  /*1200*/  FMUL R8, R8, R9 ;  /* 0x0000000908087220 */ /* 0x010fe40000400000 */
[----:B------:R-:W-:Y:S01]  /*1210*/  FFMA R37, R37, R6, R36 ;  /* 0x0000000625257223 */ /* 0x000fe20000000024 */
[----:B---3--:R-:W-:Y:S01]  /*1220*/  FADD R9, R2, R5 ;  /* 0x0000000502097221 */ /* 0x008fe20000000000 */
[----:B------:R-:W-:Y:S01]  /*1230*/  FFMA R7, R6, R7, R33 ;  /* 0x0000000706077223 */ /* 0x000fe20000000021 */
[----:B------:R-:W-:Y:S01]  /*1240*/  FSEL R8, R8, RZ, P1 ;  /* 0x000000ff08087208 */ /* 0x000fe20000800000 */
[--C-:B------:R-:W-:Y:S02]  /*1250*/  FADD R38, R38, -R37.reuse ;  /* 0x8000002526267221 */ /* 0x100fe40000000000 */
[C---:B------:R-:W-:Y:S01]  /*1260*/  FSETP.GT.AND P1, PT, |R9|.reuse, 8.50705917302346158658e+37, PT ;  /* 0x7e8000000900780b */ /* 0x040fe20003f24200 */
[----:B-1----:R-:W-:Y:S01]  /*1270*/  FMUL R10, R10, R31 ;  /* 0x0000001f0a0a7220 */ /* 0x002fe20000400000 */
[C---:B------:R-:W-:Y:S01]  /*1280*/  FMUL R6, R38.reuse, R38 ;  /* 0x0000002626067220 */ /* 0x040fe20000400000 */
[----:B------:R-:W-:Y:S01]  /*1290*/  FSETP.GEU.AND P4, PT, |R9|, 1.175494350822287508e-38, PT ;  /* 0x008000000900780b */ /* 0x000fe20003f8e200 */
[----:B------:R-:W-:Y:S01]  /*12a0*/  FFMA R38, R38, R8, R37 ;  /* 0x0000000826267223 */ /* 0x000fe20000000025 */
[----:B------:R-:W-:Y:S01]  /*12b0*/  FADD R7, R34, R7 ;  /* 0x0000000722077221 */ /* 0x000fe20000000000 */
[----:B------:R-:W-:Y:S01]  /*12c0*/  FMUL R6, R3, R6 ;  /* 0x0000000603067220 */ /* 0x000fe20000400000 */
[----:B------:R-:W-:Y:S01]  /*12d0*/  FSEL R10, R10, RZ, P3 ;  /* 0x000000ff0a0a7208 */ /* 0x000fe20001800000 */
[----:B------:R-:W1:Y:S01]  /*12e0*/  S2R R3, SR_TID.X ;  /* 0x0000000000037919 */ /* 0x000e620000002100 */
[----:B------:R-:W-:Y:S01]  /*12f0*/  FADD R39, R39, -R38 ;  /* 0x8000002627277221 */ /* 0x000fe20000000000 */
[----:B------:R-:W-:Y:S01]  /*1300*/  FSETP.NEU.AND P3, PT, R9, RZ, PT ;  /* 0x000000ff0900720b */ /* 0x000fe20003f6d000 */
[----:B------:R-:W-:-:S02]  /*1310*/  FFMA R6, R8, R6, R7 ;  /* 0x0000000608067223 */ /* 0x000fc40000000007 */
[----:B------:R-:W-:Y:S01]  /*1320*/  FFMA R20, R39, R10, R38 ;  /* 0x0000000a27147223 */ /* 0x000fe20000000026 */
[----:B------:R-:W-:Y:S01]  /*1330*/  @P1 FMUL R9, R9, 0.25 ;  /* 0x3e80000009091820 */ /* 0x000fe20000400000 */
[----:B------:R-:W-:Y:S01]  /*1340*/  FADD R35, R35, R6 ;  /* 0x0000000623237221 */ /* 0x000fe20000000000 */
[----:B------:R-:W-:Y:S01]  /*1350*/  @P1 FMUL R5, R5, 0.25 ;  /* 0x3e80000005051820 */ /* 0x000fe20000400000 */
[----:B------:R-:W-:Y:S01]  /*1360*/  FMUL R39, R39, R39 ;  /* 0x0000002727277220 */ /* 0x000fe20000400000 */
[----:B------:R-:W-:Y:S01]  /*1370*/  @!P4 FMUL R9, R9, 16777216 ;  /* 0x4b8000000909c820 */ /* 0x000fe20000400000 */
[----:B------:R-:W2:Y:S01]  /*1380*/  SHFL.BFLY PT, R7, R20, 0x1, 0x1f ;  /* 0x0c201f0014077f89 */ /* 0x000ea200000e0000 */
[----:B------:R-:W-:Y:S01]  /*1390*/  @!P4 FMUL R5, R5, 16777216 ;  /* 0x4b8000000505c820 */ /* 0x000fe20000400000 */
[----:B------:R-:W-:Y:S01]  /*13a0*/  FMUL R39, R4, R39 ;  /* 0x0000002704277220 */ /* 0x000fe20000400000 */
[----:B------:R-:W3:Y:S03]  /*13b0*/  MUFU.RCP R6, R9 ;  /* 0x0000000900067308 */ /* 0x000ee60000001000 */
[----:B------:R-:W-:-:S05]  /*13c0*/  FFMA R35, R10, R39, R35 ;  /* 0x000000270a237223 */ /* 0x000fca0000000023 */
[----:B------:R-:W4:Y:S01]  /*13d0*/  SHFL.BFLY PT, R4, R35, 0x1, 0x1f ;  /* 0x0c201f0023047f89 */ /* 0x000f2200000e0000 */
[----:B---3--:R-:W-:Y:S01]  /*13e0*/  FMUL R6, R6, R5 ;  /* 0x0000000506067220 */ /* 0x008fe20000400000 */
[----:B-1----:R-:W-:-:S04]  /*13f0*/  SHF.R.U32.HI R5, RZ, 0x1, R3 ;  /* 0x00000001ff057819 */ /* 0x002fc80000011603 */
[----:B------:R-:W-:Y:S01]  /*1400*/  FSEL R6, R6, RZ, P3 ;  /* 0x000000ff06067208 */ /* 0x000fe20001800000 */
[----:B--2---:R-:W-:Y:S01]  /*1410*/  FADD R7, -R20, R7 ;  /* 0x0000000714077221 */ /* 0x004fe20000000100 */
[----:B------:R-:W-:Y:S02]  /*1420*/  SGXT.U32 R9, R5, 0x6 ;  /* 0x000000060509781a */ /* 0x000fe40000000000 */
[----:B------:R-:W-:Y:S01]  /*1430*/  LOP3.LUT R12, R3, 0x40, RZ, 0xc0, !PT ;  /* 0x00000040030c7812 */ /* 0x000fe200078ec0ff */
[----:B------:R-:W-:Y:S01]  /*1440*/  FFMA R20, R7, R6, R20 ;  /* 0x0000000607147223 */ /* 0x000fe20000000014 */
[----:B------:R-:W-:Y:S01]  /*1450*/  LEA R9, R9, UR4, 0x2 ;  /* 0x0000000409097c11 */ /* 0x000fe2000f8e10ff */
[----:B------:R-:W-:Y:S01]  /*1460*/  FMUL R7, R7, R7 ;  /* 0x0000000707077220 */ /* 0x000fe20000400000 */
[----:B------:R-:W-:-:S03]  /*1470*/  ISETP.EQ.AND P0, PT, R12, RZ, !P0 ;  /* 0x000000ff0c00720c */ /* 0x000fc60004702270 */
[----:B------:R-:W-:Y:S01]  /*1480*/  STS [R9], R20 ;  /* 0x0000001409007388 */ /* 0x000fe20000000800 */
[----:B----4-:R-:W-:Y:S01]  /*1490*/  FADD R35, R35, R4 ;  /* 0x0000000423237221 */ /* 0x010fe20000000000 */
[C---:B------:R-:W-:Y:S01]  /*14a0*/  LOP3.LUT R4, R3.reuse, 0x3f, RZ, 0xc0, !PT ;  /* 0x0000003f03047812 */ /* 0x040fe200078ec0ff */
[----:B------:R-:W-:Y:S01]  /*14b0*/  FMUL R7, R2, R7 ;  /* 0x0000000702077220 */ /* 0x000fe20000400000 */
[----:B------:R-:W-:Y:S02]  /*14c0*/  LOP3.LUT R3, R3, 0x1, RZ, 0xc0, !PT ;  /* 0x0000000103037812 */ /* 0x000fe400078ec0ff */
[----:B------:R-:W-:Y:S01]  /*14d0*/  LEA R2, R4, UR4, 0x2 ;  /* 0x0000000404027c11 */ /* 0x000fe2000f8e10ff */
[----:B------:R-:W-:Y:S01]  /*14e0*/  BAR.SYNC.DEFER_BLOCKING 0x0 ;  /* 0x0000000000007b1d */ /* 0x000fe20000010000 */
[----:B------:R-:W-:-:S07]  /*14f0*/  FFMA R10, R6, R7, R35 ;  /* 0x00000007060a7223 */ /* 0x000fce0000000023 */
[----:B------:R-:W1:Y:S01]  /*1500*/  LDC.64 R4, c[0x0][0x250] ;  /* 0x00009400ff047b82 */ /* 0x000e620000000a00 */
[----:B------:R-:W-:-:S07]  /*1510*/  ULDC.64 UR4, c[0x0][0x240] ;  /* 0x0000900000047ab9 */ /* 0x000fce0000000a00 */
[----:B------:R-:W2:Y:S01]  /*1520*/  LDC.64 R6, c[0x0][0x210] ;  /* 0x00008400ff067b82 */ /* 0x000ea20000000a00 */
[----:B------:R-:W3:Y:S07]  /*1530*/  LDS R11, [R2] ;  /* 0x00000000020b7984 */ /* 0x000eee0000000800 */
[----:B------:R-:W-:Y:S01]  /*1540*/  BAR.SYNC.DEFER_BLOCKING 0x0 ;  /* 0x0000000000007b1d */ /* 0x000fe20000010000 */
[----:B-1----:R-:W-:-:S04]  /*1550*/  IMAD.WIDE R4, R43, 0x4, R4 ;  /* 0x000000042b047825 */ /* 0x002fc800078e0204 */
[----:B--2---:R-:W-:Y:S01]  /*1560*/  IMAD.WIDE R6, R43, 0x4, R6 ;  /* 0x000000042b067825 */ /* 0x004fe200078e0206 */
[----:B------:R-:W-:Y:S02]  /*1570*/  STS [R9], R10 ;  /* 0x0000000a09007388 */ /* 0x000fe40000000800 */
[----:B------:R-:W-:Y:S06]  /*1580*/  BAR.SYNC.DEFER_BLOCKING 0x0 ;  /* 0x0000000000007b1d */ /* 0x000fec0000010000 */
[----:B------:R1:W2:Y:S04]  /*1590*/  LDS R8, [R2] ;  /* 0x0000000002087984 */ /* 0x0002a80000000800 */
[----:B---3--:R3:W-:Y:S01]  /*15a0*/  @P0 STG.E desc[UR6][R4.64], R11 ;  /* 0x0000000b04000986 */ /* 0x0087e2000c101906 */
[----:B-1----:R-:W-:Y:S01]  /*15b0*/  IMAD.WIDE.U32 R2, R3, 0x10, RZ ;  /* 0x0000001003027825 */ /* 0x002fe200078e00ff */
[----:B------:R-:W-:Y:S02]  /*15c0*/  BAR.SYNC.DEFER_BLOCKING 0x0 ;  /* 0x0000000000007b1d */ /* 0x000fe40000010000 */
[----:B------:R-:W-:-:S04]  /*15d0*/  IADD3 R26, P1, R2, UR8, RZ ;  /* 0x00000008021a7c10 */ /* 0x000fc8000ff3e0ff */
[----:B------:R-:W-:Y:S01]  /*15e0*/  IADD3.X R27, R3, UR9, RZ, P1, !PT ;  /* 0x00000009031b7c10 */ /* 0x000fe20008ffe4ff */
[-C--:B--2---:R-:W-:Y:S01]  /*15f0*/  FFMA R8, R8, R23.reuse, 9.9999997473787516356e-06 ;  /* 0x3727c5ac08087423 */ /* 0x084fe20000000017 */
[----:B------:R-:W-:-:S03]  /*1600*/  FFMA R23, R10, R23, 9.9999997473787516356e-06 ;  /* 0x3727c5ac0a177423 */ /* 0x000fc60000000017 */
[----:B------:R-:W1:Y:S08]  /*1610*/  MUFU.RSQ R13, R8 ;  /* 0x00000008000d7308 */ /* 0x000e700000001400 */
[----:B------:R-:W2:Y:S01]  /*1620*/  MUFU.RSQ R23, R23 ;  /* 0x0000001700177308 */ /* 0x000ea20000001400 */
[----:B-1----:R3:W-:Y:S01]  /*1630*/  @P0 STG.E desc[UR6][R6.64], R13 ;  /* 0x0000000d06000986 */ /* 0x0027e2000c101906 */
[----:B------:R-:W-:-:S04]  /*1640*/  IADD3 R22, P0, R2, UR4, RZ ;  /* 0x0000000402167c10 */ /* 0x000fc8000ff1e0ff */
[----:B------:R-:W-:-:S09]  /*1650*/  IADD3.X R21, R3, UR5, RZ, P0, !PT ;  /* 0x0000000503157c10 */ /* 0x000fd200087fe4ff */
.L_x_2:
[----:B-1----:R-:W1:Y:S01]  /*1660*/  LDC.64 R32, c[0x0][0x248] ;  /* 0x00009200ff207b82 */ /* 0x002e620000000a00 */
[----:B------:R-:W-:Y:S02]  /*1670*/  IADD3 R31, R0, 0x8, R29 ;  /* 0x00000008001f7810 */ /* 0x000fe40007ffe01d */
[----:B------:R-:W-:Y:S02]  /*1680*/  CS2R R8, SRZ ;  /* 0x0000000000087805 */ /* 0x000fe4000001ff00 */
[----:B---3--:R-:W-:Y:S02]  /*1690*/  CS2R R10, SRZ ;  /* 0x00000000000a7805 */ /* 0x008fe4000001ff00 */
[----:B------:R-:W-:Y:S02]  /*16a0*/  CS2R R4, SRZ ;  /* 0x0000000000047805 */ /* 0x000fe4000001ff00 */
[----:B------:R-:W-:Y:S01]  /*16b0*/  CS2R R6, SRZ ;  /* 0x0000000000067805 */ /* 0x000fe2000001ff00 */
[----:B------:R-:W-:Y:S01]  /*16c0*/  IMAD.MOV.U32 R16, RZ, RZ, R22 ;  /* 0x000000ffff107224 */ /* 0x000fe200078e0016 */
[----:B------:R-:W-:Y:S01]  /*16d0*/  MOV R17, R21 ;  /* 0x0000001500117202 */ /* 0x000fe20000000f00 */
[----:B------:R3:W4:Y:S01]  /*16e0*/  LDG.E.EL.128 R12, desc[UR6][R26.64] ;  /* 0x000000061a0c7981 */ /* 0x000722000c2e1d00 */
[----:B------:R-:W5:Y:S03]  /*16f0*/  LDC.64 R2, c[0x0][0x258] ;  /* 0x00009600ff027b82 */ /* 0x000f660000000a00 */
[----:B------:R1:W4:Y:S04]  /*1700*/  @!P2 LDG.E.EL.128 R4, desc[UR6][R24.64] ;  /* 0x000000061804a981 */ /* 0x000328000c2e1d00 */
[----:B------:R-:W4:Y:S01]  /*1710*/  LDG.E.EL.128 R16, desc[UR6][R16.64] ;  /* 0x0000000610107981 */ /* 0x000f22000c2e1d00 */
[----:B-1----:R-:W-:-:S05]  /*1720*/  IMAD.WIDE R32, R31, 0x4, R32 ;  /* 0x000000041f207825 */ /* 0x002fca00078e0220 */
[----:B------:R-:W4:Y:S01]  /*1730*/  @!P2 LDG.E.EF.128 R8, desc[UR6][R32.64] ;  /* 0x000000062008a981 */ /* 0x000f22000c0e1d00 */
[----:B------:R-:W-:-:S05]  /*1740*/  IADD3 R29, P0, R29, 0x8, RZ ;  /* 0x000000081d1d7810 */ /* 0x000fca0007f1e0ff */
[----:B------:R-:W-:Y:S01]  /*1750*/  IMAD.X R28, RZ, RZ, R28, P0 ;  /* 0x000000ffff1c7224 */ /* 0x000fe200000e061c */
[----:B------:R-:W-:-:S04]  /*1760*/  ISETP.GE.U32.AND P0, PT, R29, 0x2f8, PT ;  /* 0x000002f81d00780c */ /* 0x000fc80003f06070 */
[----:B------:R-:W-:Y:S01]  /*1770*/  ISETP.GE.U32.AND.EX P0, PT, R28, RZ, PT, P0 ;  /* 0x000000ff1c00720c */ /* 0x000fe20003f06100 */
[----:B-----5:R-:W-:Y:S01]  /*1780*/  IMAD.WIDE R2, R31, 0x4, R2 ;  /* 0x000000041f027825 */ /* 0x020fe200078e0202 */
[----:B------:R-:W-:Y:S02]  /*1790*/  IADD3 R22, P1, R22, 0x20, RZ ;  /* 0x0000002016167810 */ /* 0x000fe40007f3e0ff */
[----:B---3--:R-:W-:Y:S02]  /*17a0*/  IADD3 R26, P3, R26, 0x20, RZ ;  /* 0x000000201a1a7810 */ /* 0x008fe40007f7e0ff */
[----:B--2---:R-:W-:Y:S01]  /*17b0*/  IADD3 R24, P4, R24, 0x20, RZ ;  /* 0x0000002018187810 */ /* 0x004fe20007f9e0ff */
[----:B------:R-:W-:Y:S02]  /*17c0*/  IMAD.X R21, RZ, RZ, R21, P1 ;  /* 0x000000ffff157224 */ /* 0x000fe400008e0615 */
[----:B------:R-:W-:Y:S02]  /*17d0*/  IMAD.X R27, RZ, RZ, R27, P3 ;  /* 0x000000ffff1b7224 */ /* 0x000fe400018e061b */
[----:B------:R-:W-:Y:S01]  /*17e0*/  IMAD.X R25, RZ, RZ, R25, P4 ;  /* 0x000000ffff197224 */ /* 0x000fe200020e0619 */
[----:B----4-:R-:W-:-:S02]  /*17f0*/  SEL R4, R4, RZ, !P2 ;  /* 0x000000ff04047207 */ /* 0x010fc40005000000 */
[----:B------:R-:W-:Y:S02]  /*1800*/  SEL R5, R5, RZ, !P2 ;  /* 0x000000ff05057207 */ /* 0x000fe40005000000 */
[----:B------:R-:W-:Y:S02]  /*1810*/  SEL R6, R6, RZ, !P2 ;  /* 0x000000ff06067207 */ /* 0x000fe40005000000 */
[----:B------:R-:W-:Y:S02]  /*1820*/  SEL R7, R7, RZ, !P2 ;  /* 0x000000ff07077207 */ /* 0x000fe40005000000 */
[----:B------:R-:W-:Y:S02]  /*1830*/  SEL R35, R8, RZ, !P2 ;  /* 0x000000ff08237207 */ /* 0x000fe40005000000 */
[----:B------:R-:W-:Y:S02]  /*1840*/  SEL R33, R10, RZ, !P2 ;  /* 0x000000ff0a217207 */ /* 0x000fe40005000000 */
[----:B------:R-:W-:-:S02]  /*1850*/  SEL R8, R9, RZ, !P2 ;  /* 0x000000ff09087207 */ /* 0x000fc40005000000 */
[----:B------:R-:W-:Y:S01]  /*1860*/  SEL R10, R11, RZ, !P2 ;  /* 0x000000ff0b0a7207 */ /* 0x000fe20005000000 */
[----:B------:R-:W-:Y:S01]  /*1870*/  FADD R9, R35, R4 ;  /* 0x0000000423097221 */ /* 0x000fe20000000000 */
[----:B------:R-:W-:Y:S01]  /*1880*/  FADD R11, R33, R6 ;  /* 0x00000006210b7221 */ /* 0x000fe20000000000 */
[----:B------:R-:W-:Y:S02]  /*1890*/  FADD R5, R8, R5 ;  /* 0x0000000508057221 */ /* 0x000fe40000000000 */
[----:B------:R-:W-:Y:S01]  /*18a0*/  FADD R7, R10, R7 ;  /* 0x000000070a077221 */ /* 0x000fe20000000000 */
[C---:B------:R-:W-:Y:S01]  /*18b0*/  FADD R4, -R20.reuse, R9 ;  /* 0x0000000914047221 */ /* 0x040fe20000000100 */
[C---:B------:R-:W-:Y:S01]  /*18c0*/  FADD R6, -R20.reuse, R5 ;  /* 0x0000000514067221 */ /* 0x040fe20000000100 */
[C---:B------:R-:W-:Y:S01]  /*18d0*/  FADD R8, -R20.reuse, R11 ;  /* 0x0000000b14087221 */ /* 0x040fe20000000100 */
[----:B------:R-:W-:Y:S01]  /*18e0*/  FADD R10, -R20, R7 ;  /* 0x00000007140a7221 */ /* 0x000fe20000000100 */
[C---:B------:R-:W-:Y:S01]  /*18f0*/  FMUL R5, R23.reuse, R4 ;  /* 0x0000000417057220 */ /* 0x040fe20000400000 */
[C---:B------:R-:W-:Y:S01]  /*1900*/  FMUL R6, R23.reuse, R6 ;  /* 0x0000000617067220 */ /* 0x040fe20000400000 */
[C---:B------:R-:W-:Y:S01]  /*1910*/  FMUL R7, R23.reuse, R8 ;  /* 0x0000000817077220 */ /* 0x040fe20000400000 */
[----:B------:R-:W-:Y:S01]  /*1920*/  FMUL R10, R23, R10 ;  /* 0x0000000a170a7220 */ /* 0x000fe20000400000 */
[----:B------:R-:W-:Y:S01]  /*1930*/  FFMA R12, R12, R5, R16 ;  /* 0x000000050c0c7223 */ /* 0x000fe20000000010 */
[----:B------:R-:W-:Y:S01]  /*1940*/  FFMA R13, R13, R6, R17 ;  /* 0x000000060d0d7223 */ /* 0x000fe20000000011 */
[----:B------:R-:W-:Y:S01]  /*1950*/  FFMA R14, R14, R7, R18 ;  /* 0x000000070e0e7223 */ /* 0x000fe20000000012 */
[----:B------:R-:W-:-:S05]  /*1960*/  FFMA R15, R15, R10, R19 ;  /* 0x0000000a0f0f7223 */ /* 0x000fca0000000013 */
[----:B------:R1:W-:Y:S01]  /*1970*/  @!P2 STG.E.128 desc[UR6][R2.64], R12 ;  /* 0x0000000c0200a986 */ /* 0x0003e2000c101d06 */
[----:B------:R-:W-:Y:S05]  /*1980*/  @!P0 BRA `(.L_x_2) ;  /* 0xfffffffc00348947 */ /* 0x000fea000383ffff */
[----:B------:R-:W-:Y:S05]  /*1990*/  EXIT ;  /* 0x000000000000794d */ /* 0x000fea0003800000 */
.L_x_3:
[----:B------:R-:W-:-:S00]  /*19a0*/  BRA `(.L_x_3) ;  /* 0xfffffffc00fc7947 */ /* 0x000fc0000383ffff */
[----:B------:R-:W-:-:S00]  /*19b0*/  NOP ;  /* 0x0000000000007918 */ /* 0x000fc00000000000 */
        /* <DEDUP_REMOVED lines=12> */
.L_x_4:


//--------------------- .nv.global.init           --------------------------
	.section	.nv.global.init,"aw",@progbits
.nv.global.init:
	.type		_$_str,@object
	.size		_$_str,(.L_0 - _$_str)
_$_str:
        /*0000*/ 	.byte	0x5f, 0x5f, 0x43, 0x55, 0x44, 0x41, 0x5f, 0x46, 0x54, 0x5a, 0x00
.L_0:


//--------------------- .nv.shared.triton_red_fused_add_cat_native_layer_norm_6 --------------------------
	.section	.nv.shared.triton_red_fused_add_cat_native_layer_norm_6,"aw",@nobits
	.sectionflags	@""
	.align	16
	.zero		1024


//--------------------- .nv.constant0.triton_red_fused_add_cat_native_layer_norm_6 --------------------------
	.section	.nv.constant0.triton_red_fused_add_cat_native_layer_norm_6,"a",@progbits
	.sectionflags	@""
	.align	4
.nv.constant0.triton_red_fused_add_cat_native_layer_norm_6:
	.zero		616
